	.headerflags	@"EF_CUDA_TEXMODE_UNIFIED EF_CUDA_64BIT_ADDRESS EF_CUDA_SM89 EF_CUDA_VIRTUAL_SM(EF_CUDA_SM89)"
	.elftype	@"ET_EXEC"


//--------------------- .nv.info                  --------------------------
	.section	.nv.info,"",@"SHT_CUDA_INFO"
	.align	4


	//----- nvinfo : EIATTR_REGCOUNT
	.align		4
        /*0000*/ 	.byte	0x04, 0x2f
        /*0002*/ 	.short	(.L_1 - .L_0)
	.align		4
.L_0:
        /*0004*/ 	.word	index@(triton__0d1d2d345de6)
        /*0008*/ 	.word	0x00000028


	//----- nvinfo : EIATTR_MAX_STACK_SIZE
	.align		4
.L_1:
        /*000c*/ 	.byte	0x04, 0x23
        /*000e*/ 	.short	(.L_3 - .L_2)
	.align		4
.L_2:
        /*0010*/ 	.word	index@(triton__0d1d2d345de6)
        /*0014*/ 	.word	0x00000000


	//----- nvinfo : EIATTR_MIN_STACK_SIZE
	.align		4
.L_3:
        /*0018*/ 	.byte	0x04, 0x12
        /*001a*/ 	.short	(.L_5 - .L_4)
	.align		4
.L_4:
        /*001c*/ 	.word	index@(triton__0d1d2d345de6)
        /*0020*/ 	.word	0x00000000


	//----- nvinfo : EIATTR_FRAME_SIZE
	.align		4
.L_5:
        /*0024*/ 	.byte	0x04, 0x11
        /*0026*/ 	.short	(.L_7 - .L_6)
	.align		4
.L_6:
        /*0028*/ 	.word	index@(triton__0d1d2d345de6)
        /*002c*/ 	.word	0x00000000
.L_7:


//--------------------- .nv.info.triton__0d1d2d345de6 --------------------------
	.section	.nv.info.triton__0d1d2d345de6,"",@"SHT_CUDA_INFO"
	.align	4


	//----- nvinfo : EIATTR_CUDA_API_VERSION
	.align		4
        /*0000*/ 	.byte	0x04, 0x37
        /*0002*/ 	.short	(.L_9 - .L_8)
.L_8:
        /*0004*/ 	.word	0x0000007b


	//----- nvinfo : EIATTR_PARAM_CBANK
	.align		4
.L_9:
        /*0008*/ 	.byte	0x04, 0x0a
        /*000a*/ 	.short	(.L_11 - .L_10)
	.align		4
.L_10:
        /*000c*/ 	.word	index@(.nv.constant0.triton__0d1d2d345de6)
        /*0010*/ 	.short	0x0160
        /*0012*/ 	.short	0x0028


	//----- nvinfo : EIATTR_CBANK_PARAM_SIZE
	.align		4
.L_11:
        /*0014*/ 	.byte	0x03, 0x19
        /*0016*/ 	.short	0x0028


	//----- nvinfo : EIATTR_KPARAM_INFO
	.align		4
        /*0018*/ 	.byte	0x04, 0x17
        /*001a*/ 	.short	(.L_13 - .L_12)
.L_12:
        /*001c*/ 	.word	0x00000000
        /*0020*/ 	.short	0x0006
        /*0022*/ 	.short	0x0024
        /*0024*/ 	.byte	0x00, 0xf0, 0x11, 0x00


	//----- nvinfo : EIATTR_KPARAM_INFO
	.align		4
.L_13:
        /*0028*/ 	.byte	0x04, 0x17
        /*002a*/ 	.short	(.L_15 - .L_14)
.L_14:
        /*002c*/ 	.word	0x00000000
        /*0030*/ 	.short	0x0005
        /*0032*/ 	.short	0x0020
        /*0034*/ 	.byte	0x00, 0xf0, 0x11, 0x00


	//----- nvinfo : EIATTR_KPARAM_INFO
	.align		4
.L_15:
        /*0038*/ 	.byte	0x04, 0x17
        /*003a*/ 	.short	(.L_17 - .L_16)
.L_16:
        /*003c*/ 	.word	0x00000000
        /*0040*/ 	.short	0x0004
        /*0042*/ 	.short	0x001c
        /*0044*/ 	.byte	0x00, 0xf0, 0x11, 0x00


	//----- nvinfo : EIATTR_KPARAM_INFO
	.align		4
.L_17:
        /*0048*/ 	.byte	0x04, 0x17
        /*004a*/ 	.short	(.L_19 - .L_18)
.L_18:
        /*004c*/ 	.word	0x00000000
        /*0050*/ 	.short	0x0003
        /*0052*/ 	.short	0x0018
        /*0054*/ 	.byte	0x00, 0xf0, 0x11, 0x00


	//----- nvinfo : EIATTR_KPARAM_INFO
	.align		4
.L_19:
        /*0058*/ 	.byte	0x04, 0x17
        /*005a*/ 	.short	(.L_21 - .L_20)
.L_20:
        /*005c*/ 	.word	0x00000000
        /*0060*/ 	.short	0x0002
        /*0062*/ 	.short	0x0010
        /*0064*/ 	.byte	0x00, 0xf0, 0x21, 0x00


	//----- nvinfo : EIATTR_KPARAM_INFO
	.align		4
.L_21:
        /*0068*/ 	.byte	0x04, 0x17
        /*006a*/ 	.short	(.L_23 - .L_22)
.L_22:
        /*006c*/ 	.word	0x00000000
        /*0070*/ 	.short	0x0001
        /*0072*/ 	.short	0x0008
        /*0074*/ 	.byte	0x00, 0xf0, 0x21, 0x00


	//----- nvinfo : EIATTR_KPARAM_INFO
	.align		4
.L_23:
        /*0078*/ 	.byte	0x04, 0x17
        /*007a*/ 	.short	(.L_25 - .L_24)
.L_24:
        /*007c*/ 	.word	0x00000000
        /*0080*/ 	.short	0x0000
        /*0082*/ 	.short	0x0000
        /*0084*/ 	.byte	0x00, 0xf0, 0x21, 0x00


	//----- nvinfo : EIATTR_MAXREG_COUNT
	.align		4
.L_25:
        /*0088*/ 	.byte	0x03, 0x1b
        /*008a*/ 	.short	0x00ff


	//----- nvinfo : EIATTR_COOP_GROUP_MASK_REGIDS
	.align		4
        /*008c*/ 	.byte	0x04, 0x29
        /*008e*/ 	.short	(.L_27 - .L_26)


	//   ....[0]....
.L_26:
        /*0090*/ 	.word	0xffffffff


	//   ....[1]....
        /*0094*/ 	.word	0xffffffff


	//   ....[2]....
        /*0098*/ 	.word	0xffffffff


	//   ....[3]....
        /*009c*/ 	.word	0xffffffff


	//   ....[4]....
        /*00a0*/ 	.word	0xffffffff


	//   ....[5]....
        /*00a4*/ 	.word	0xffffffff


	//   ....[6]....
        /*00a8*/ 	.word	0xffffffff


	//   ....[7]....
        /*00ac*/ 	.word	0xffffffff


	//   ....[8]....
        /*00b0*/ 	.word	0xffffffff


	//   ....[9]....
        /*00b4*/ 	.word	0xffffffff


	//   ....[10]....
        /*00b8*/ 	.word	0xffffffff


	//   ....[11]....
        /*00bc*/ 	.word	0xffffffff


	//   ....[12]....
        /*00c0*/ 	.word	0xffffffff


	//   ....[13]....
        /*00c4*/ 	.word	0xffffffff


	//   ....[14]....
        /*00c8*/ 	.word	0xffffffff


	//   ....[15]....
        /*00cc*/ 	.word	0xffffffff


	//   ....[16]....
        /*00d0*/ 	.word	0xffffffff


	//   ....[17]....
        /*00d4*/ 	.word	0xffffffff


	//   ....[18]....
        /*00d8*/ 	.word	0xffffffff


	//   ....[19]....
        /*00dc*/ 	.word	0xffffffff


	//   ....[20]....
        /*00e0*/ 	.word	0xffffffff


	//   ....[21]....
        /*00e4*/ 	.word	0xffffffff


	//   ....[22]....
        /*00e8*/ 	.word	0xffffffff


	//   ....[23]....
        /*00ec*/ 	.word	0xffffffff


	//----- nvinfo : EIATTR_COOP_GROUP_INSTR_OFFSETS
	.align		4
.L_27:
        /*00f0*/ 	.byte	0x04, 0x28
        /*00f2*/ 	.short	(.L_29 - .L_28)


	//   ....[0]....
.L_28:
        /*00f4*/ 	.word	0x00000cf0


	//   ....[1]....
        /*00f8*/ 	.word	0x00000ec0


	//   ....[2]....
        /*00fc*/ 	.word	0x00000f90


	//   ....[3]....
        /*0100*/ 	.word	0x00001010


	//   ....[4]....
        /*0104*/ 	.word	0x00001060


	//   ....[5]....
        /*0108*/ 	.word	0x00001100


	//   ....[6]....
        /*010c*/ 	.word	0x00001160


	//   ....[7]....
        /*0110*/ 	.word	0x00001190


	//   ....[8]....
        /*0114*/ 	.word	0x00001240


	//   ....[9]....
        /*0118*/ 	.word	0x000012d0


	//   ....[10]....
        /*011c*/ 	.word	0x000012f0


	//   ....[11]....
        /*0120*/ 	.word	0x000013c0


	//   ....[12]....
        /*0124*/ 	.word	0x00001420


	//   ....[13]....
        /*0128*/ 	.word	0x000014e0


	//   ....[14]....
        /*012c*/ 	.word	0x00001540


	//   ....[15]....
        /*0130*/ 	.word	0x00001680


	//   ....[16]....
        /*0134*/ 	.word	0x00001690


	//   ....[17]....
        /*0138*/ 	.word	0x000016d0


	//   ....[18]....
        /*013c*/ 	.word	0x00001710


	//   ....[19]....
        /*0140*/ 	.word	0x000017a0


	//   ....[20]....
        /*0144*/ 	.word	0x00001860


	//   ....[21]....
        /*0148*/ 	.word	0x000018a0


	//   ....[22]....
        /*014c*/ 	.word	0x00001970


	//   ....[23]....
        /*0150*/ 	.word	0x000019d0


	//----- nvinfo : EIATTR_EXIT_INSTR_OFFSETS
	.align		4
.L_29:
        /*0154*/ 	.byte	0x04, 0x1c
        /*0156*/ 	.short	(.L_31 - .L_30)


	//   ....[0]....
.L_30:
        /*0158*/ 	.word	0x00001bb0


	//   ....[1]....
        /*015c*/ 	.word	0x00001c00


	//----- nvinfo : EIATTR_MAX_THREADS
	.align		4
.L_31:
        /*0160*/ 	.byte	0x04, 0x05
        /*0162*/ 	.short	(.L_33 - .L_32)
.L_32:
        /*0164*/ 	.word	0x00000100
        /*0168*/ 	.word	0x00000001
        /*016c*/ 	.word	0x00000001
.L_33:


//--------------------- .nv.rel.action            --------------------------
	.section	.nv.rel.action,"",@"SHT_CUDA_RELOCINFO"
	.align	8
	.sectionentsize	8
        /*0000*/ 	.byte	0x73, 0x00, 0x00, 0x00, 0x00, 0x00, 0x00, 0x00, 0x00, 0x00, 0x00, 0x11, 0x25, 0x00, 0x05, 0x36


//--------------------- .nv.constant0.triton__0d1d2d345de6 --------------------------
	.section	.nv.constant0.triton__0d1d2d345de6,"a",@progbits
	.align	4
.nv.constant0.triton__0d1d2d345de6:
	.zero		392


//--------------------- .text.triton__0d1d2d345de6 --------------------------
	.section	.text.triton__0d1d2d345de6,"ax",@progbits
	.sectionflags	@"SHF_BARRIERS=1"
	.sectioninfo	@"SHI_REGISTERS=40"
	.align	128
        .global         triton__0d1d2d345de6
        .type           triton__0d1d2d345de6,@function
        .size           triton__0d1d2d345de6,(.L_x_5 - triton__0d1d2d345de6)
        .other          triton__0d1d2d345de6,@"STO_CUDA_ENTRY STV_DEFAULT"
triton__0d1d2d345de6:
.text.triton__0d1d2d345de6:
[----:B------:R-:W-:-:S02]  /*0000*/  MOV R1, c[0x0][0x28] ;  /* 0x00000a0000017a02 */ /* 0x000fc40000000f00 */
[----:B------:R-:W0:Y:S01]  /*0010*/  S2R R0, SR_TID.X ;  /* 0x0000000000007919 */ /* 0x000e220000002100 */
[----:B------:R-:W1:Y:S01]  /*0020*/  S2UR UR8, SR_CTAID.X ;  /* 0x00000000000879c3 */ /* 0x000e620000002500 */
[----:B------:R-:W-:Y:S01]  /*0030*/  ISETP.LT.AND P0, PT, RZ, c[0x0][0x184], PT ;  /* 0x00006100ff007a0c */ /* 0x000fe20003f01270 */
[----:B------:R-:W-:Y:S01]  /*0040*/  ULDC.64 UR10, c[0x0][0x118] ;  /* 0x00004600000a7ab9 */ /* 0x000fe20000000a00 */
[----:B0-----:R-:W-:Y:S01]  /*0050*/  LOP3.LUT R0, R0, 0xff, RZ, 0xc0, !PT ;  /* 0x000000ff00007812 */ /* 0x001fe200078ec0ff */
[----:B-1----:R-:W-:-:S03]  /*0060*/  UISETP.GE.AND UP0, UPT, UR8, 0x2c0, UPT ;  /* 0x000002c00800788c */ /* 0x002fc6000bf06270 */
[C---:B------:R-:W-:Y:S02]  /*0070*/  SHF.L.U32 R33, R0.reuse, 0x2, RZ ;  /* 0x0000000200217819 */ /* 0x040fe400000006ff */
[C---:B------:R-:W-:Y:S02]  /*0080*/  LOP3.LUT R15, R0.reuse, 0x100, RZ, 0xfc, !PT ;  /* 0x00000100000f7812 */ /* 0x040fe400078efcff */
[C---:B------:R-:W-:Y:S02]  /*0090*/  LOP3.LUT R16, R0.reuse, 0x200, RZ, 0xfc, !PT ;  /* 0x0000020000107812 */ /* 0x040fe400078efcff */
[----:B------:R-:W-:Y:S01]  /*00a0*/  LOP3.LUT R17, R0, 0x300, RZ, 0xfc, !PT ;  /* 0x0000030000117812 */ /* 0x000fe200078efcff */
[----:B------:R-:W-:Y:S05]  /*00b0*/  @P0 BRA `(.L_x_0) ;  /* 0x0000007000000947 */ /* 0x000fea0003800000 */
[----:B------:R-:W-:Y:S01]  /*00c0*/  CS2R R2, SRZ ;  /* 0x0000000000027805 */ /* 0x000fe2000001ff00 */
[----:B------:R-:W-:Y:S01]  /*00d0*/  CS2R R4, SRZ ;  /* 0x0000000000047805 */ /* 0x000fe2000001ff00 */
[----:B------:R-:W-:Y:S01]  /*00e0*/  CS2R R6, SRZ ;  /* 0x0000000000067805 */ /* 0x000fe2000001ff00 */
[----:B------:R-:W-:Y:S01]  /*00f0*/  CS2R R12, SRZ ;  /* 0x00000000000c7805 */ /* 0x000fe2000001ff00 */
[----:B------:R-:W-:Y:S01]  /*0100*/  CS2R R18, SRZ ;  /* 0x0000000000127805 */ /* 0x000fe2000001ff00 */
[----:B------:R-:W-:Y:S01]  /*0110*/  CS2R R20, SRZ ;  /* 0x0000000000147805 */ /* 0x000fe2000001ff00 */
[----:B------:R-:W-:Y:S05]  /*0120*/  BRA `(.L_x_1) ;  /* 0x000009d000007947 */ /* 0x000fea0003800000 */
.L_x_0:
[----:B------:R-:W-:Y:S01]  /*0130*/  ULDC.64 UR4, c[0x0][0x178] ;  /* 0x00005e0000047ab9 */ /* 0x000fe20000000a00 */
[----:B------:R-:W-:Y:S01]  /*0140*/  CS2R R18, SRZ ;  /* 0x0000000000127805 */ /* 0x000fe2000001ff00 */
[----:B------:R-:W-:Y:S01]  /*0150*/  UIMAD UR4, UR4, UR5, URZ ;  /* 0x00000005040472a4 */ /* 0x000fe2000f8e023f */
[----:B------:R-:W-:Y:S01]  /*0160*/  CS2R R20, SRZ ;  /* 0x0000000000147805 */ /* 0x000fe2000001ff00 */
[----:B------:R-:W-:Y:S01]  /*0170*/  CS2R R6, SRZ ;  /* 0x0000000000067805 */ /* 0x000fe2000001ff00 */
[----:B------:R-:W-:Y:S01]  /*0180*/  CS2R R12, SRZ ;  /* 0x00000000000c7805 */ /* 0x000fe2000001ff00 */
[----:B------:R-:W-:Y:S01]  /*0190*/  UIMAD UR4, UR4, UR8, URZ ;  /* 0x00000008040472a4 */ /* 0x000fe2000f8e023f */
[----:B------:R-:W-:Y:S01]  /*01a0*/  CS2R R2, SRZ ;  /* 0x0000000000027805 */ /* 0x000fe2000001ff00 */
[----:B------:R-:W-:-:S04]  /*01b0*/  CS2R R4, SRZ ;  /* 0x0000000000047805 */ /* 0x000fc8000001ff00 */
[----:B------:R-:W-:Y:S01]  /*01c0*/  MOV R22, UR4 ;  /* 0x0000000400167c02 */ /* 0x000fe20008000f00 */
[----:B------:R-:W-:-:S04]  /*01d0*/  UMOV UR4, URZ ;  /* 0x0000003f00047c82 */ /* 0x000fc80008000000 */
[----:B------:R-:W-:-:S02]  /*01e0*/  IMAD R22, R22, 0x3c, R33 ;  /* 0x0000003c16167824 */ /* 0x000fc400078e0221 */
.L_x_3:
[----:B------:R-:W-:Y:S02]  /*01f0*/  IADD3 R8, R33, UR4, RZ ;  /* 0x0000000421087c10 */ /* 0x000fe4000fffe0ff */
[----:B------:R-:W-:Y:S02]  /*0200*/  PLOP3.LUT P1, PT, PT, PT, UP0, 0x40, 0x0 ;  /* 0x000000000000781c */ /* 0x000fe40003f2e808 */
[----:B------:R-:W-:Y:S02]  /*0210*/  PLOP3.LUT P0, PT, PT, PT, UP0, 0x40, 0x0 ;  /* 0x000000000000781c */ /* 0x000fe40003f0e808 */
[----:B------:R-:W-:Y:S02]  /*0220*/  IADD3 R9, R8, 0x1, RZ ;  /* 0x0000000108097810 */ /* 0x000fe40007ffe0ff */
[----:B------:R-:W-:Y:S02]  /*0230*/  PLOP3.LUT P2, PT, PT, PT, UP0, 0x40, 0x0 ;  /* 0x000000000000781c */ /* 0x000fe40003f4e808 */
[----:B------:R-:W-:-:S02]  /*0240*/  PLOP3.LUT P3, PT, PT, PT, UP0, 0x40, 0x0 ;  /* 0x000000000000781c */ /* 0x000fc40003f6e808 */
[C---:B------:R-:W-:Y:S02]  /*0250*/  IADD3 R10, R8.reuse, 0x2, RZ ;  /* 0x00000002080a7810 */ /* 0x040fe40007ffe0ff */
[----:B------:R-:W-:Y:S02]  /*0260*/  IADD3 R11, R8, 0x3, RZ ;  /* 0x00000003080b7810 */ /* 0x000fe40007ffe0ff */
[----:B------:R-:W-:Y:S02]  /*0270*/  IADD3 R26, R22, UR4, RZ ;  /* 0x00000004161a7c10 */ /* 0x000fe4000fffe0ff */
[----:B------:R-:W-:Y:S02]  /*0280*/  ISETP.LT.AND P0, PT, R8, c[0x0][0x184], P0 ;  /* 0x0000610008007a0c */ /* 0x000fe40000701270 */
[----:B------:R-:W-:Y:S02]  /*0290*/  ISETP.LT.AND P1, PT, R9, c[0x0][0x184], P1 ;  /* 0x0000610009007a0c */ /* 0x000fe40000f21270 */
[----:B------:R-:W-:-:S02]  /*02a0*/  ISETP.LT.AND P2, PT, R10, c[0x0][0x184], P2 ;  /* 0x000061000a007a0c */ /* 0x000fc40001741270 */
[----:B------:R-:W-:Y:S02]  /*02b0*/  ISETP.LT.AND P3, PT, R11, c[0x0][0x184], P3 ;  /* 0x000061000b007a0c */ /* 0x000fe40001f61270 */
[----:B------:R-:W-:Y:S02]  /*02c0*/  MOV R9, 0x2 ;  /* 0x0000000200097802 */ /* 0x000fe40000000f00 */
[C---:B------:R-:W-:Y:S02]  /*02d0*/  IADD3 R24, R26.reuse, 0x1, RZ ;  /* 0x000000011a187810 */ /* 0x040fe40007ffe0ff */
[C---:B------:R-:W-:Y:S02]  /*02e0*/  IADD3 R10, R26.reuse, 0x2, RZ ;  /* 0x000000021a0a7810 */ /* 0x040fe40007ffe0ff */
[C---:B------:R-:W-:Y:S01]  /*02f0*/  IADD3 R8, R26.reuse, 0x3, RZ ;  /* 0x000000031a087810 */ /* 0x040fe20007ffe0ff */
[----:B------:R-:W-:Y:S01]  /*0300*/  IMAD.WIDE R26, R26, R9, c[0x0][0x160] ;  /* 0x000058001a1a7625 */ /* 0x000fe200078e0209 */
[----:B------:R-:W-:-:S02]  /*0310*/  PRMT R28, RZ, 0x7610, R28 ;  /* 0x00007610ff1c7816 */ /* 0x000fc4000000001c */
[----:B------:R-:W-:Y:S01]  /*0320*/  PRMT R14, RZ, 0x7610, R14 ;  /* 0x00007610ff0e7816 */ /* 0x000fe2000000000e */
[-C--:B------:R-:W-:Y:S01]  /*0330*/  IMAD.WIDE R24, R24, R9.reuse, c[0x0][0x160] ;  /* 0x0000580018187625 */ /* 0x080fe200078e0209 */
[----:B------:R-:W-:Y:S02]  /*0340*/  PRMT R29, RZ, 0x7610, R29 ;  /* 0x00007610ff1d7816 */ /* 0x000fe4000000001d */
[----:B------:R-:W-:Y:S01]  /*0350*/  PRMT R31, RZ, 0x7610, R31 ;  /* 0x00007610ff1f7816 */ /* 0x000fe2000000001f */
[-C--:B------:R-:W-:Y:S01]  /*0360*/  IMAD.WIDE R10, R10, R9.reuse, c[0x0][0x160] ;  /* 0x000058000a0a7625 */ /* 0x080fe200078e0209 */
[----:B------:R0:W2:Y:S03]  /*0370*/  @P0 LDG.E.EF.U16 R14, [R26.64] ;  /* 0x0000000a1a0e0981 */ /* 0x0000a6000c0e1500 */
[----:B------:R-:W-:Y:S01]  /*0380*/  IMAD.WIDE R8, R8, R9, c[0x0][0x160] ;  /* 0x0000580008087625 */ /* 0x000fe200078e0209 */
[----:B------:R1:W3:Y:S04]  /*0390*/  @P1 LDG.E.EF.U16 R28, [R24.64] ;  /* 0x0000000a181c1981 */ /* 0x0002e8000c0e1500 */
[----:B------:R4:W5:Y:S04]  /*03a0*/  @P2 LDG.E.EF.U16 R29, [R10.64] ;  /* 0x0000000a0a1d2981 */ /* 0x000968000c0e1500 */
[----:B------:R0:W5:Y:S01]  /*03b0*/  @P3 LDG.E.EF.U16 R31, [R8.64] ;  /* 0x0000000a081f3981 */ /* 0x000162000c0e1500 */
[----:B------:R-:W-:-:S02]  /*03c0*/  IADD3 R23, R0, UR4, RZ ;  /* 0x0000000400177c10 */ /* 0x000fc4000fffe0ff */
[----:B------:R-:W-:Y:S02]  /*03d0*/  PLOP3.LUT P6, PT, PT, PT, UP0, 0x40, 0x0 ;  /* 0x000000000000781c */ /* 0x000fe40003fce808 */
[C---:B------:R-:W-:Y:S02]  /*03e0*/  IADD3 R30, R23.reuse, 0x100, RZ ;  /* 0x00000100171e7810 */ /* 0x040fe40007ffe0ff */
[----:B------:R-:W-:Y:S02]  /*03f0*/  PLOP3.LUT P5, PT, PT, PT, UP0, 0x40, 0x0 ;  /* 0x000000000000781c */ /* 0x000fe40003fae808 */
[----:B------:R-:W-:Y:S02]  /*0400*/  ISETP.LT.AND P6, PT, R30, c[0x0][0x184], P6 ;  /* 0x000061001e007a0c */ /* 0x000fe400037c1270 */
[----:B------:R-:W-:Y:S02]  /*0410*/  IADD3 R32, R23, 0x200, RZ ;  /* 0x0000020017207810 */ /* 0x000fe40007ffe0ff */
[----:B------:R-:W-:-:S02]  /*0420*/  PLOP3.LUT P4, PT, PT, PT, UP0, 0x40, 0x0 ;  /* 0x000000000000781c */ /* 0x000fc40003f8e808 */
[----:B------:R-:W-:Y:S02]  /*0430*/  P2R R30, PR, RZ, 0x40 ;  /* 0x00000040ff1e7803 */ /* 0x000fe40000000000 */
[----:B------:R-:W-:Y:S02]  /*0440*/  ISETP.LT.AND P6, PT, R32, c[0x0][0x184], P5 ;  /* 0x0000610020007a0c */ /* 0x000fe40002fc1270 */
[----:B------:R-:W-:-:S04]  /*0450*/  ISETP.LT.AND P5, PT, R23, c[0x0][0x184], P4 ;  /* 0x0000610017007a0c */ /* 0x000fc800027a1270 */
[----:B0-----:R-:W-:Y:S02]  /*0460*/  P2R R26, PR, RZ, 0x20 ;  /* 0x00000020ff1a7803 */ /* 0x001fe40000000000 */
[----:B------:R-:W-:Y:S02]  /*0470*/  ISETP.NE.AND P5, PT, RZ, UR4, PT ;  /* 0x00000004ff007c0c */ /* 0x000fe4000bfa5270 */
[----:B------:R-:W-:Y:S02]  /*0480*/  IADD3 R23, R23, 0x300, RZ ;  /* 0x0000030017177810 */ /* 0x000fe40007ffe0ff */
[----:B------:R-:W-:Y:S02]  /*0490*/  PLOP3.LUT P4, PT, PT, PT, UP0, 0x40, 0x0 ;  /* 0x000000000000781c */ /* 0x000fe40003f8e808 */
[----:B------:R-:W-:Y:S02]  /*04a0*/  P2R R32, PR, RZ, 0x40 ;  /* 0x00000040ff207803 */ /* 0x000fe40000000000 */
[----:B------:R-:W-:-:S02]  /*04b0*/  ISETP.LT.AND P4, PT, R23, c[0x0][0x184], P4 ;  /* 0x0000610017007a0c */ /* 0x000fc40002781270 */
[----:B------:R-:W-:Y:S02]  /*04c0*/  MOV R23, 0x3f800000 ;  /* 0x3f80000000177802 */ /* 0x000fe40000000f00 */
[----:B-1----:R-:W-:Y:S02]  /*04d0*/  MOV R25, 0x3f800000 ;  /* 0x3f80000000197802 */ /* 0x002fe40000000f00 */
[----:B------:R-:W-:Y:S02]  /*04e0*/  MOV R24, 0x3f800000 ;  /* 0x3f80000000187802 */ /* 0x000fe40000000f00 */
[----:B------:R-:W-:Y:S02]  /*04f0*/  MOV R27, 0x3f800000 ;  /* 0x3f800000001b7802 */ /* 0x000fe40000000f00 */
[----:B------:R-:W-:Y:S02]  /*0500*/  MOV R8, RZ ;  /* 0x000000ff00087202 */ /* 0x000fe40000000f00 */
[----:B------:R-:W-:-:S02]  /*0510*/  MOV R34, RZ ;  /* 0x000000ff00227202 */ /* 0x000fc40000000f00 */
[----:B------:R-:W-:Y:S02]  /*0520*/  MOV R37, RZ ;  /* 0x000000ff00257202 */ /* 0x000fe40000000f00 */
[----:B----4-:R-:W-:Y:S02]  /*0530*/  MOV R11, RZ ;  /* 0x000000ff000b7202 */ /* 0x010fe40000000f00 */
[----:B--2---:R-:W-:Y:S02]  /*0540*/  SEL R14, R14, RZ, P0 ;  /* 0x000000ff0e0e7207 */ /* 0x004fe40000000000 */
[----:B---3--:R-:W-:Y:S02]  /*0550*/  SEL R9, R28, RZ, P1 ;  /* 0x000000ff1c097207 */ /* 0x008fe40000800000 */
[----:B-----5:R-:W-:Y:S02]  /*0560*/  SEL R29, R29, RZ, P2 ;  /* 0x000000ff1d1d7207 */ /* 0x020fe40001000000 */
[----:B------:R-:W-:Y:S01]  /*0570*/  SEL R28, R31, RZ, P3 ;  /* 0x000000ff1f1c7207 */ /* 0x000fe20001800000 */
[----:B------:R-:W-:-:S02]  /*0580*/  HADD2.F32 R31, -RZ, R14.H0_H0 ;  /* 0x2000000eff1f7230 */ /* 0x000fc40000004100 */
[----:B------:R-:W-:Y:S02]  /*0590*/  HADD2.F32 R14, -RZ, R9.H0_H0 ;  /* 0x20000009ff0e7230 */ /* 0x000fe40000004100 */
[----:B------:R-:W-:Y:S02]  /*05a0*/  HADD2.F32 R29, -RZ, R29.H0_H0 ;  /* 0x2000001dff1d7230 */ /* 0x000fe40000004100 */
[----:B------:R-:W-:Y:S01]  /*05b0*/  HADD2.F32 R28, -RZ, R28.H0_H0 ;  /* 0x2000001cff1c7230 */ /* 0x000fe20000004100 */
[----:B------:R-:W-:Y:S05]  /*05c0*/  @!P5 BRA `(.L_x_2) ;  /* 0x000003f00000d947 */ /* 0x000fea0003800000 */
[----:B------:R-:W-:Y:S01]  /*05d0*/  FADD R23, R19, 1 ;  /* 0x3f80000013177421 */ /* 0x000fe20000000000 */
[----:B------:R-:W-:Y:S01]  /*05e0*/  FADD R25, R18, 1 ;  /* 0x3f80000012197421 */ /* 0x000fe20000000000 */
[----:B------:R-:W-:Y:S01]  /*05f0*/  FADD R24, R21, 1 ;  /* 0x3f80000015187421 */ /* 0x000fe20000000000 */
[----:B------:R-:W-:Y:S01]  /*0600*/  FADD R27, R20, 1 ;  /* 0x3f800000141b7421 */ /* 0x000fe20000000000 */
[----:B------:R-:W-:Y:S06]  /*0610*/  BAR.SYNC 0x0 ;  /* 0x0000000000007b1d */ /* 0x000fec0000000000 */
[----:B------:R-:W-:Y:S01]  /*0620*/  STS [R0.X4], R23 ;  /* 0x0000001700007388 */ /* 0x000fe20000004800 */
[----:B------:R-:W-:Y:S01]  /*0630*/  FADD R34, R14, -R3 ;  /* 0x800000030e227221 */ /* 0x000fe20000000000 */
[----:B------:R-:W-:-:S02]  /*0640*/  FADD R37, R29, -R4 ;  /* 0x800000041d257221 */ /* 0x000fc40000000000 */
[----:B------:R-:W-:Y:S01]  /*0650*/  STS [R0.X4+0x400], R25 ;  /* 0x0004001900007388 */ /* 0x000fe20000004800 */
[----:B------:R-:W-:-:S03]  /*0660*/  FMUL R35, R34, 0.25 ;  /* 0x3e80000022237820 */ /* 0x000fc60000400000 */
[----:B------:R-:W-:Y:S04]  /*0670*/  STS [R0.X4+0x800], R24 ;  /* 0x0008001800007388 */ /* 0x000fe80000004800 */
[----:B------:R-:W-:Y:S04]  /*0680*/  STS [R0.X4+0xc00], R27 ;  /* 0x000c001b00007388 */ /* 0x000fe80000004800 */
[----:B------:R-:W-:Y:S06]  /*0690*/  BAR.SYNC 0x0 ;  /* 0x0000000000007b1d */ /* 0x000fec0000000000 */
[----:B------:R-:W0:Y:S02]  /*06a0*/  LDS.128 R8, [R0.X16] ;  /* 0x0000000000087984 */ /* 0x000e24000000cc00 */
[----:B0-----:R-:W-:-:S02]  /*06b0*/  FSETP.GT.AND P5, PT, |R9|, 8.50705917302346158658e+37, PT ;  /* 0x7e8000000900780b */ /* 0x001fc40003fa4200 */
[----:B------:R-:W-:Y:S02]  /*06c0*/  FSETP.GEU.AND P6, PT, |R9|, 1.175494350822287508e-38, PT ;  /* 0x008000000900780b */ /* 0x000fe40003fce200 */
[----:B------:R-:W-:-:S09]  /*06d0*/  FSEL R35, R35, R34, P5 ;  /* 0x0000002223237208 */ /* 0x000fd20002800000 */
[----:B------:R-:W-:Y:S01]  /*06e0*/  @P5 FMUL R9, R9, 0.25 ;  /* 0x3e80000009095820 */ /* 0x000fe20000400000 */
[C---:B------:R-:W-:Y:S01]  /*06f0*/  FSETP.GT.AND P5, PT, |R10|.reuse, 8.50705917302346158658e+37, PT ;  /* 0x7e8000000a00780b */ /* 0x040fe20003fa4200 */
[----:B------:R-:W-:Y:S02]  /*0700*/  @!P6 FMUL R35, R35, 16777216 ;  /* 0x4b8000002323e820 */ /* 0x000fe40000400000 */
[----:B------:R-:W-:Y:S01]  /*0710*/  @!P6 FMUL R9, R9, 16777216 ;  /* 0x4b8000000909e820 */ /* 0x000fe20000400000 */
[----:B------:R-:W-:-:S03]  /*0720*/  FSETP.GEU.AND P6, PT, |R10|, 1.175494350822287508e-38, PT ;  /* 0x008000000a00780b */ /* 0x000fc60003fce200 */
[----:B------:R-:W0:Y:S06]  /*0730*/  MUFU.RCP R36, R9 ;  /* 0x0000000900247308 */ /* 0x000e2c0000001000 */
[----:B------:R-:W-:-:S04]  /*0740*/  @P5 FMUL R10, R10, 0.25 ;  /* 0x3e8000000a0a5820 */ /* 0x000fc80000400000 */
[----:B------:R-:W-:Y:S01]  /*0750*/  @!P6 FMUL R10, R10, 16777216 ;  /* 0x4b8000000a0ae820 */ /* 0x000fe20000400000 */
[----:B0-----:R-:W-:Y:S01]  /*0760*/  FFMA R35, R36, R35, R3 ;  /* 0x0000002324237223 */ /* 0x001fe20000000003 */
[----:B------:R-:W-:-:S04]  /*0770*/  FMUL R36, R37, 0.25 ;  /* 0x3e80000025247820 */ /* 0x000fc80000400000 */
[----:B------:R-:W0:Y:S01]  /*0780*/  MUFU.RCP R10, R10 ;  /* 0x0000000a000a7308 */ /* 0x000e220000001000 */
[----:B------:R-:W-:Y:S01]  /*0790*/  FADD R9, R14, -R35 ;  /* 0x800000230e097221 */ /* 0x000fe20000000000 */
[----:B------:R-:W-:Y:S01]  /*07a0*/  FADD R14, R28, -R5 ;  /* 0x800000051c0e7221 */ /* 0x000fe20000000000 */
[----:B------:R-:W-:Y:S02]  /*07b0*/  FSEL R36, R36, R37, P5 ;  /* 0x0000002524247208 */ /* 0x000fe40002800000 */
[C---:B------:R-:W-:Y:S01]  /*07c0*/  FSETP.GT.AND P5, PT, |R11|.reuse, 8.50705917302346158658e+37, PT ;  /* 0x7e8000000b00780b */ /* 0x040fe20003fa4200 */
[----:B------:R-:W-:Y:S01]  /*07d0*/  FFMA R34, R34, R9, R7 ;  /* 0x0000000922227223 */ /* 0x000fe20000000007 */
[----:B------:R-:W-:Y:S01]  /*07e0*/  FMUL R9, R14, 0.25 ;  /* 0x3e8000000e097820 */ /* 0x000fe20000400000 */
[----:B------:R-:W-:Y:S01]  /*07f0*/  @!P6 FMUL R36, R36, 16777216 ;  /* 0x4b8000002424e820 */ /* 0x000fe20000400000 */
[----:B------:R-:W-:-:S03]  /*0800*/  FSETP.GEU.AND P6, PT, |R11|, 1.175494350822287508e-38, PT ;  /* 0x008000000b00780b */ /* 0x000fc60003fce200 */
[----:B------:R-:W-:Y:S01]  /*0810*/  FSEL R9, R9, R14, P5 ;  /* 0x0000000e09097208 */ /* 0x000fe20002800000 */
[----:B0-----:R-:W-:-:S05]  /*0820*/  FFMA R36, R10, R36, R4 ;  /* 0x000000240a247223 */ /* 0x001fca0000000004 */
[----:B------:R-:W-:Y:S01]  /*0830*/  @P5 FMUL R11, R11, 0.25 ;  /* 0x3e8000000b0b5820 */ /* 0x000fe20000400000 */
[C---:B------:R-:W-:Y:S01]  /*0840*/  FSETP.GT.AND P5, PT, |R8|.reuse, 8.50705917302346158658e+37, PT ;  /* 0x7e8000000800780b */ /* 0x040fe20003fa4200 */
[----:B------:R-:W-:Y:S01]  /*0850*/  FADD R10, R29, -R36 ;  /* 0x800000241d0a7221 */ /* 0x000fe20000000000 */
[----:B------:R-:W-:Y:S01]  /*0860*/  FADD R29, R31, -R2 ;  /* 0x800000021f1d7221 */ /* 0x000fe20000000000 */
[----:B------:R-:W-:Y:S01]  /*0870*/  @!P6 FMUL R11, R11, 16777216 ;  /* 0x4b8000000b0be820 */ /* 0x000fe20000400000 */
[----:B------:R-:W-:Y:S01]  /*0880*/  @!P6 FMUL R9, R9, 16777216 ;  /* 0x4b8000000909e820 */ /* 0x000fe20000400000 */
[----:B------:R-:W-:Y:S01]  /*0890*/  FSETP.GEU.AND P6, PT, |R8|, 1.175494350822287508e-38, PT ;  /* 0x008000000800780b */ /* 0x000fe20003fce200 */
[----:B------:R-:W-:Y:S01]  /*08a0*/  FFMA R37, R37, R10, R12 ;  /* 0x0000000a25257223 */ /* 0x000fe2000000000c */
[----:B------:R-:W-:Y:S02]  /*08b0*/  FMUL R10, R29, 0.25 ;  /* 0x3e8000001d0a7820 */ /* 0x000fe40000400000 */
[----:B------:R-:W0:Y:S03]  /*08c0*/  MUFU.RCP R11, R11 ;  /* 0x0000000b000b7308 */ /* 0x000e260000001000 */
[----:B------:R-:W-:Y:S01]  /*08d0*/  FSEL R10, R10, R29, P5 ;  /* 0x0000001d0a0a7208 */ /* 0x000fe20002800000 */
[----:B------:R-:W-:-:S05]  /*08e0*/  @P5 FMUL R8, R8, 0.25 ;  /* 0x3e80000008085820 */ /* 0x000fca0000400000 */
[----:B------:R-:W-:Y:S01]  /*08f0*/  @!P6 FMUL R8, R8, 16777216 ;  /* 0x4b8000000808e820 */ /* 0x000fe20000400000 */
[----:B------:R-:W-:Y:S01]  /*0900*/  @!P6 FMUL R10, R10, 16777216 ;  /* 0x4b8000000a0ae820 */ /* 0x000fe20000400000 */
[----:B0-----:R-:W-:Y:S02]  /*0910*/  FFMA R9, R11, R9, R5 ;  /* 0x000000090b097223 */ /* 0x001fe40000000005 */
[----:B------:R-:W0:Y:S02]  /*0920*/  MUFU.RCP R11, R8 ;  /* 0x00000008000b7308 */ /* 0x000e240000001000 */
[----:B0-----:R-:W-:Y:S01]  /*0930*/  FFMA R10, R11, R10, R2 ;  /* 0x0000000a0b0a7223 */ /* 0x001fe20000000002 */
[----:B------:R-:W-:-:S03]  /*0940*/  FADD R11, R28, -R9 ;  /* 0x800000091c0b7221 */ /* 0x000fc60000000000 */
[----:B------:R-:W-:Y:S01]  /*0950*/  FADD R28, R31, -R10 ;  /* 0x8000000a1f1c7221 */ /* 0x000fe20000000000 */
[----:B------:R-:W-:Y:S01]  /*0960*/  FFMA R11, R14, R11, R13 ;  /* 0x0000000b0e0b7223 */ /* 0x000fe2000000000d */
[----:B------:R-:W-:Y:S02]  /*0970*/  MOV R14, R35 ;  /* 0x00000023000e7202 */ /* 0x000fe40000000f00 */
[----:B------:R-:W-:Y:S01]  /*0980*/  FFMA R8, R29, R28, R6 ;  /* 0x0000001c1d087223 */ /* 0x000fe20000000006 */
[----:B------:R-:W-:Y:S02]  /*0990*/  MOV R29, R36 ;  /* 0x00000024001d7202 */ /* 0x000fe40000000f00 */
[----:B------:R-:W-:Y:S02]  /*09a0*/  MOV R28, R9 ;  /* 0x00000009001c7202 */ /* 0x000fe40000000f00 */
[----:B------:R-:W-:-:S03]  /*09b0*/  MOV R31, R10 ;  /* 0x0000000a001f7202 */ /* 0x000fc60000000f00 */
.L_x_2:
[----:B------:R-:W-:Y:S01]  /*09c0*/  UIADD3 UR4, UR4, 0x400, URZ ;  /* 0x0000040004047890 */ /* 0x000fe2000fffe03f */
[----:B------:R-:W-:Y:S01]  /*09d0*/  FSEL R2, R31, R2, P0 ;  /* 0x000000021f027208 */ /* 0x000fe20000000000 */
[----:B------:R-:W-:Y:S01]  /*09e0*/  ULDC UR5, c[0x0][0x184] ;  /* 0x0000610000057ab9 */ /* 0x000fe20000000800 */
[----:B------:R-:W-:Y:S01]  /*09f0*/  FSEL R6, R8, R6, P0 ;  /* 0x0000000608067208 */ /* 0x000fe20000000000 */
[----:B------:R-:W-:Y:S01]  /*0a00*/  UISETP.GE.AND UP1, UPT, UR4, UR5, UPT ;  /* 0x000000050400728c */ /* 0x000fe2000bf26270 */
[----:B------:R-:W-:-:S02]  /*0a10*/  FSEL R3, R14, R3, P1 ;  /* 0x000000030e037208 */ /* 0x000fc40000800000 */
[----:B------:R-:W-:Y:S02]  /*0a20*/  FSEL R7, R34, R7, P1 ;  /* 0x0000000722077208 */ /* 0x000fe40000800000 */
[----:B------:R-:W-:Y:S02]  /*0a30*/  ISETP.NE.AND P6, PT, R30, RZ, PT ;  /* 0x000000ff1e00720c */ /* 0x000fe40003fc5270 */
[----:B------:R-:W-:Y:S02]  /*0a40*/  PLOP3.LUT P0, PT, PT, PT, UP1, 0x80, 0x0 ;  /* 0x000000000000781c */ /* 0x000fe40003f0f018 */
[----:B------:R-:W-:Y:S02]  /*0a50*/  ISETP.NE.AND P5, PT, R32, RZ, PT ;  /* 0x000000ff2000720c */ /* 0x000fe40003fa5270 */
[----:B------:R-:W-:Y:S02]  /*0a60*/  ISETP.NE.AND P1, PT, R26, RZ, PT ;  /* 0x000000ff1a00720c */ /* 0x000fe40003f25270 */
[----:B------:R-:W-:-:S02]  /*0a70*/  FSEL R4, R29, R4, P2 ;  /* 0x000000041d047208 */ /* 0x000fc40001000000 */
[----:B------:R-:W-:Y:S02]  /*0a80*/  FSEL R5, R28, R5, P3 ;  /* 0x000000051c057208 */ /* 0x000fe40001800000 */
[----:B------:R-:W-:Y:S02]  /*0a90*/  FSEL R12, R37, R12, P2 ;  /* 0x0000000c250c7208 */ /* 0x000fe40001000000 */
[----:B------:R-:W-:Y:S02]  /*0aa0*/  FSEL R13, R11, R13, P3 ;  /* 0x0000000d0b0d7208 */ /* 0x000fe40001800000 */
[----:B------:R-:W-:Y:S02]  /*0ab0*/  FSEL R19, R23, R19, P1 ;  /* 0x0000001317137208 */ /* 0x000fe40000800000 */
[----:B------:R-:W-:Y:S02]  /*0ac0*/  FSEL R18, R25, R18, P6 ;  /* 0x0000001219127208 */ /* 0x000fe40003000000 */
[----:B------:R-:W-:-:S02]  /*0ad0*/  FSEL R21, R24, R21, P5 ;  /* 0x0000001518157208 */ /* 0x000fc40002800000 */
[----:B------:R-:W-:Y:S01]  /*0ae0*/  FSEL R20, R27, R20, P4 ;  /* 0x000000141b147208 */ /* 0x000fe20002000000 */
[----:B------:R-:W-:Y:S05]  /*0af0*/  @!P0 BRA `(.L_x_3) ;  /* 0xfffff6f000008947 */ /* 0x000fea000383ffff */
.L_x_1:
[----:B------:R-:W-:Y:S06]  /*0b00*/  BAR.SYNC 0x0 ;  /* 0x0000000000007b1d */ /* 0x000fec0000000000 */
[----:B------:R-:W-:Y:S01]  /*0b10*/  STS [R0.X4], R19 ;  /* 0x0000001300007388 */ /* 0x000fe20000004800 */
[----:B------:R-:W-:Y:S01]  /*0b20*/  FADD R7, R6, R7 ;  /* 0x0000000706077221 */ /* 0x000fe20000000000 */
[----:B------:R-:W-:Y:S02]  /*0b30*/  UMOV UR9, 0x4 ;  /* 0x0000000400097882 */ /* 0x000fe40000000000 */
[----:B------:R-:W-:Y:S01]  /*0b40*/  STS [R15.X4], R18 ;  /* 0x000000120f007388 */ /* 0x000fe20000004800 */
[----:B------:R-:W-:-:S02]  /*0b50*/  ULDC.64 UR4, c[0x0][0x168] ;  /* 0x00005a0000047ab9 */ /* 0x000fc40000000a00 */
[----:B------:R-:W-:Y:S01]  /*0b60*/  UIMAD.WIDE UR4, UR8, UR9, UR4 ;  /* 0x00000009080472a5 */ /* 0x000fe2000f8e0204 */
[----:B------:R-:W-:Y:S01]  /*0b70*/  STS [R16.X4], R21 ;  /* 0x0000001510007388 */ /* 0x000fe20000004800 */
[----:B------:R-:W-:Y:S02]  /*0b80*/  ULDC.64 UR6, c[0x0][0x170] ;  /* 0x00005c0000067ab9 */ /* 0x000fe40000000a00 */
[----:B------:R-:W-:Y:S01]  /*0b90*/  UIMAD.WIDE UR6, UR8, UR9, UR6 ;  /* 0x00000009080672a5 */ /* 0x000fe2000f8e0206 */
[----:B------:R-:W-:Y:S04]  /*0ba0*/  STS [R17.X4], R20 ;  /* 0x0000001411007388 */ /* 0x000fe80000004800 */
[----:B------:R-:W-:Y:S06]  /*0bb0*/  BAR.SYNC 0x0 ;  /* 0x0000000000007b1d */ /* 0x000fec0000000000 */
[----:B------:R-:W0:Y:S02]  /*0bc0*/  LDS.128 R8, [R33.X4] ;  /* 0x0000000021087984 */ /* 0x000e240000004c00 */
[----:B0-----:R-:W-:-:S04]  /*0bd0*/  FADD R23, R8, R9 ;  /* 0x0000000908177221 */ /* 0x001fc80000000000 */
[C---:B------:R-:W-:Y:S01]  /*0be0*/  FMUL R14, R23.reuse, 0.25 ;  /* 0x3e800000170e7820 */ /* 0x040fe20000400000 */
[----:B------:R-:W-:Y:S06]  /*0bf0*/  BAR.SYNC 0x0 ;  /* 0x0000000000007b1d */ /* 0x000fec0000000000 */
[C---:B------:R-:W-:Y:S01]  /*0c00*/  FSETP.GEU.AND P3, PT, |R23|.reuse, 1.175494350822287508e-38, PT ;  /* 0x008000001700780b */ /* 0x040fe20003f6e200 */
[----:B------:R-:W-:Y:S01]  /*0c10*/  FADD R22, R10, R23 ;  /* 0x000000170a167221 */ /* 0x000fe20000000000 */
[----:B------:R-:W-:-:S03]  /*0c20*/  FSETP.GT.AND P0, PT, |R23|, 8.50705917302346158658e+37, PT ;  /* 0x7e8000001700780b */ /* 0x000fc60003f04200 */
[----:B------:R-:W-:Y:S01]  /*0c30*/  FMUL R15, R22, 0.25 ;  /* 0x3e800000160f7820 */ /* 0x000fe20000400000 */
[----:B------:R-:W-:Y:S01]  /*0c40*/  FSEL R19, R14, R23, P0 ;  /* 0x000000170e137208 */ /* 0x000fe20000000000 */
[----:B------:R-:W-:Y:S01]  /*0c50*/  FADD R14, R11, R22 ;  /* 0x000000160b0e7221 */ /* 0x000fe20000000000 */
[C---:B------:R-:W-:Y:S02]  /*0c60*/  FSETP.GEU.AND P4, PT, |R22|.reuse, 1.175494350822287508e-38, PT ;  /* 0x008000001600780b */ /* 0x040fe40003f8e200 */
[----:B------:R-:W-:Y:S01]  /*0c70*/  FSETP.GT.AND P1, PT, |R22|, 8.50705917302346158658e+37, PT ;  /* 0x7e8000001600780b */ /* 0x000fe20003f24200 */
[C---:B------:R-:W-:Y:S01]  /*0c80*/  FMUL R17, R14.reuse, 0.25 ;  /* 0x3e8000000e117820 */ /* 0x040fe20000400000 */
[C---:B------:R-:W-:Y:S01]  /*0c90*/  FSETP.GEU.AND P5, PT, |R14|.reuse, 1.175494350822287508e-38, PT ;  /* 0x008000000e00780b */ /* 0x040fe20003fae200 */
[----:B------:R-:W-:Y:S01]  /*0ca0*/  @!P3 FMUL R19, R19, 16777216 ;  /* 0x4b8000001313b820 */ /* 0x000fe20000400000 */
[----:B------:R-:W-:Y:S01]  /*0cb0*/  FSEL R18, R15, R22, P1 ;  /* 0x000000160f127208 */ /* 0x000fe20000800000 */
[----:B------:R-:W-:Y:S01]  /*0cc0*/  @P0 FMUL R9, R9, 0.25 ;  /* 0x3e80000009090820 */ /* 0x000fe20000400000 */
[----:B------:R-:W-:Y:S01]  /*0cd0*/  FSETP.GT.AND P2, PT, |R14|, 8.50705917302346158658e+37, PT ;  /* 0x7e8000000e00780b */ /* 0x000fe20003f44200 */
[----:B------:R-:W0:Y:S01]  /*0ce0*/  MUFU.RCP R16, R19 ;  /* 0x0000001300107308 */ /* 0x000e220000001000 */
[----:B------:R-:W1:Y:S01]  /*0cf0*/  SHFL.BFLY PT, R15, R14, 0x10, 0x1f ;  /* 0x0e001f000e0f7f89 */ /* 0x000e6200000e0000 */
[----:B------:R-:W-:Y:S01]  /*0d00*/  @!P3 FMUL R9, R9, 16777216 ;  /* 0x4b8000000909b820 */ /* 0x000fe20000400000 */
[----:B------:R-:W-:Y:S01]  /*0d10*/  FSEL R20, R17, R14, P2 ;  /* 0x0000000e11147208 */ /* 0x000fe20001000000 */
[----:B------:R-:W-:Y:S01]  /*0d20*/  @!P4 FMUL R18, R18, 16777216 ;  /* 0x4b8000001212c820 */ /* 0x000fe20000400000 */
[----:B------:R-:W-:Y:S01]  /*0d30*/  FSETP.NEU.AND P0, PT, R23, RZ, PT ;  /* 0x000000ff1700720b */ /* 0x000fe20003f0d000 */
[----:B------:R-:W-:Y:S01]  /*0d40*/  @P1 FMUL R10, R10, 0.25 ;  /* 0x3e8000000a0a1820 */ /* 0x000fe20000400000 */
[----:B------:R-:W-:Y:S01]  /*0d50*/  FSETP.NEU.AND P1, PT, R14, RZ, PT ;  /* 0x000000ff0e00720b */ /* 0x000fe20003f2d000 */
[----:B------:R-:W2:Y:S01]  /*0d60*/  MUFU.RCP R21, R18 ;  /* 0x0000001200157308 */ /* 0x000ea20000001000 */
[----:B------:R-:W-:Y:S01]  /*0d70*/  @!P5 FMUL R20, R20, 16777216 ;  /* 0x4b8000001414d820 */ /* 0x000fe20000400000 */
[----:B------:R-:W-:-:S02]  /*0d80*/  @!P4 FMUL R10, R10, 16777216 ;  /* 0x4b8000000a0ac820 */ /* 0x000fc40000400000 */
[----:B------:R-:W-:Y:S01]  /*0d90*/  @P2 FMUL R11, R11, 0.25 ;  /* 0x3e8000000b0b2820 */ /* 0x000fe20000400000 */
[----:B0-----:R-:W-:-:S03]  /*0da0*/  FMUL R16, R16, R9 ;  /* 0x0000000910107220 */ /* 0x001fc60000400000 */
[----:B------:R-:W0:Y:S01]  /*0db0*/  MUFU.RCP R20, R20 ;  /* 0x0000001400147308 */ /* 0x000e220000001000 */
[----:B------:R-:W-:Y:S01]  /*0dc0*/  FADD R9, -R2, R3 ;  /* 0x0000000302097221 */ /* 0x000fe20000000100 */
[----:B------:R-:W-:Y:S01]  /*0dd0*/  @!P5 FMUL R11, R11, 16777216 ;  /* 0x4b8000000b0bd820 */ /* 0x000fe20000400000 */
[----:B------:R-:W-:Y:S02]  /*0de0*/  FSEL R16, R16, RZ, P0 ;  /* 0x000000ff10107208 */ /* 0x000fe40000000000 */
[----:B------:R-:W-:Y:S01]  /*0df0*/  FMUL R17, R9, R9 ;  /* 0x0000000909117220 */ /* 0x000fe20000400000 */
[----:B------:R-:W-:Y:S01]  /*0e00*/  FSETP.NEU.AND P0, PT, R22, RZ, PT ;  /* 0x000000ff1600720b */ /* 0x000fe20003f0d000 */
[----:B--2---:R-:W-:Y:S01]  /*0e10*/  FMUL R21, R21, R10 ;  /* 0x0000000a15157220 */ /* 0x004fe20000400000 */
[----:B-1----:R-:W-:Y:S01]  /*0e20*/  FADD R6, R14, R15 ;  /* 0x0000000f0e067221 */ /* 0x002fe20000000000 */
[----:B------:R-:W-:Y:S01]  /*0e30*/  FFMA R9, R9, R16, R2 ;  /* 0x0000001009097223 */ /* 0x000fe20000000002 */
[----:B------:R-:W-:-:S02]  /*0e40*/  FMUL R17, R8, R17 ;  /* 0x0000001108117220 */ /* 0x000fc40000400000 */
[----:B------:R-:W-:Y:S01]  /*0e50*/  FSEL R21, R21, RZ, P0 ;  /* 0x000000ff15157208 */ /* 0x000fe20000000000 */
[----:B------:R-:W-:Y:S01]  /*0e60*/  FADD R8, -R9, R4 ;  /* 0x0000000409087221 */ /* 0x000fe20000000100 */
[----:B------:R-:W-:Y:S01]  /*0e70*/  FSETP.GEU.AND P2, PT, |R6|, 1.175494350822287508e-38, PT ;  /* 0x008000000600780b */ /* 0x000fe20003f4e200 */
[----:B------:R-:W-:Y:S01]  /*0e80*/  FFMA R17, R16, R17, R7 ;  /* 0x0000001110117223 */ /* 0x000fe20000000007 */
[----:B0-----:R-:W-:Y:S01]  /*0e90*/  FMUL R20, R20, R11 ;  /* 0x0000000b14147220 */ /* 0x001fe20000400000 */
[----:B------:R-:W-:Y:S01]  /*0ea0*/  FFMA R10, R8, R21, R9 ;  /* 0x00000015080a7223 */ /* 0x000fe20000000009 */
[C---:B------:R-:W-:Y:S01]  /*0eb0*/  FMUL R11, R6.reuse, 0.25 ;  /* 0x3e800000060b7820 */ /* 0x040fe20000400000 */
[----:B------:R-:W0:Y:S01]  /*0ec0*/  SHFL.BFLY PT, R7, R6, 0x8, 0x1f ;  /* 0x0d001f0006077f89 */ /* 0x000e2200000e0000 */
[----:B------:R-:W-:Y:S01]  /*0ed0*/  FSETP.GT.AND P0, PT, |R6|, 8.50705917302346158658e+37, PT ;  /* 0x7e8000000600780b */ /* 0x000fe20003f04200 */
[----:B------:R-:W-:Y:S01]  /*0ee0*/  FMUL R8, R8, R8 ;  /* 0x0000000808087220 */ /* 0x000fe20000400000 */
[----:B------:R-:W-:Y:S01]  /*0ef0*/  FSEL R20, R20, RZ, P1 ;  /* 0x000000ff14147208 */ /* 0x000fe20000800000 */
[----:B------:R-:W-:Y:S01]  /*0f00*/  FADD R5, -R10, R5 ;  /* 0x000000050a057221 */ /* 0x000fe20000000100 */
[----:B------:R-:W-:Y:S01]  /*0f10*/  FSEL R11, R11, R6, P0 ;  /* 0x000000060b0b7208 */ /* 0x000fe20000000000 */
[----:B------:R-:W-:Y:S01]  /*0f20*/  FADD R12, R17, R12 ;  /* 0x0000000c110c7221 */ /* 0x000fe20000000000 */
[----:B------:R-:W-:Y:S01]  /*0f30*/  FMUL R8, R23, R8 ;  /* 0x0000000817087220 */ /* 0x000fe20000400000 */
[C---:B------:R-:W-:Y:S01]  /*0f40*/  FFMA R10, R5.reuse, R20, R10 ;  /* 0x00000014050a7223 */ /* 0x040fe2000000000a */
[----:B------:R-:W-:Y:S01]  /*0f50*/  FMUL R5, R5, R5 ;  /* 0x0000000505057220 */ /* 0x000fe20000400000 */
[----:B------:R-:W-:Y:S01]  /*0f60*/  @!P2 FMUL R11, R11, 16777216 ;  /* 0x4b8000000b0ba820 */ /* 0x000fe20000400000 */
[----:B------:R-:W-:Y:S01]  /*0f70*/  FFMA R8, R21, R8, R12 ;  /* 0x0000000815087223 */ /* 0x000fe2000000000c */
[----:B------:R-:W-:Y:S01]  /*0f80*/  FSETP.NEU.AND P1, PT, R6, RZ, PT ;  /* 0x000000ff0600720b */ /* 0x000fe20003f2d000 */
[----:B------:R-:W1:Y:S01]  /*0f90*/  SHFL.BFLY PT, R9, R10, 0x10, 0x1f ;  /* 0x0e001f000a097f89 */ /* 0x000e6200000e0000 */
[----:B------:R-:W2:Y:S01]  /*0fa0*/  MUFU.RCP R16, R11 ;  /* 0x0000000b00107308 */ /* 0x000ea20000001000 */
[----:B------:R-:W-:Y:S01]  /*0fb0*/  FADD R13, R8, R13 ;  /* 0x0000000d080d7221 */ /* 0x000fe20000000000 */
[----:B------:R-:W-:Y:S01]  /*0fc0*/  FMUL R5, R22, R5 ;  /* 0x0000000516057220 */ /* 0x000fe20000400000 */
[----:B------:R-:W-:-:S03]  /*0fd0*/  @P0 FMUL R15, R15, 0.25 ;  /* 0x3e8000000f0f0820 */ /* 0x000fc60000400000 */
[----:B------:R-:W-:Y:S01]  /*0fe0*/  FFMA R13, R20, R5, R13 ;  /* 0x00000005140d7223 */ /* 0x000fe2000000000d */
[----:B------:R-:W-:Y:S01]  /*0ff0*/  @!P2 FMUL R15, R15, 16777216 ;  /* 0x4b8000000f0fa820 */ /* 0x000fe20000400000 */
[----:B0-----:R-:W-:-:S03]  /*1000*/  FADD R5, R6, R7 ;  /* 0x0000000706057221 */ /* 0x001fc60000000000 */
[----:B------:R-:W0:Y:S01]  /*1010*/  SHFL.BFLY PT, R12, R13, 0x10, 0x1f ;  /* 0x0e001f000d0c7f89 */ /* 0x000e2200000e0000 */
[C---:B------:R-:W-:Y:S01]  /*1020*/  FMUL R18, R5.reuse, 0.25 ;  /* 0x3e80000005127820 */ /* 0x040fe20000400000 */
[C---:B------:R-:W-:Y:S01]  /*1030*/  FSETP.GEU.AND P2, PT, |R5|.reuse, 1.175494350822287508e-38, PT ;  /* 0x008000000500780b */ /* 0x040fe20003f4e200 */
[----:B--2---:R-:W-:Y:S01]  /*1040*/  FMUL R16, R16, R15 ;  /* 0x0000000f10107220 */ /* 0x004fe20000400000 */
[----:B------:R-:W-:Y:S01]  /*1050*/  FSETP.GT.AND P0, PT, |R5|, 8.50705917302346158658e+37, PT ;  /* 0x7e8000000500780b */ /* 0x000fe20003f04200 */
[----:B------:R-:W2:Y:S03]  /*1060*/  SHFL.BFLY PT, R8, R5, 0x4, 0x1f ;  /* 0x0c801f0005087f89 */ /* 0x000ea600000e0000 */
[----:B------:R-:W-:Y:S01]  /*1070*/  FSEL R16, R16, RZ, P1 ;  /* 0x000000ff10107208 */ /* 0x000fe20000800000 */
[----:B-1----:R-:W-:Y:S01]  /*1080*/  FADD R9, -R10, R9 ;  /* 0x000000090a097221 */ /* 0x002fe20000000100 */
[----:B------:R-:W-:-:S02]  /*1090*/  FSEL R18, R18, R5, P0 ;  /* 0x0000000512127208 */ /* 0x000fc40000000000 */
[----:B------:R-:W-:Y:S01]  /*10a0*/  FSETP.NEU.AND P1, PT, R5, RZ, PT ;  /* 0x000000ff0500720b */ /* 0x000fe20003f2d000 */
[C---:B------:R-:W-:Y:S01]  /*10b0*/  FFMA R11, R9.reuse, R16, R10 ;  /* 0x00000010090b7223 */ /* 0x040fe2000000000a */
[----:B------:R-:W-:Y:S01]  /*10c0*/  FMUL R9, R9, R9 ;  /* 0x0000000909097220 */ /* 0x000fe20000400000 */
[----:B------:R-:W-:Y:S02]  /*10d0*/  @!P2 FMUL R18, R18, 16777216 ;  /* 0x4b8000001212a820 */ /* 0x000fe40000400000 */
[----:B------:R-:W-:Y:S01]  /*10e0*/  @P0 FMUL R7, R7, 0.25 ;  /* 0x3e80000007070820 */ /* 0x000fe20000400000 */
[----:B------:R-:W-:Y:S02]  /*10f0*/  FMUL R9, R14, R9 ;  /* 0x000000090e097220 */ /* 0x000fe40000400000 */
[----:B------:R-:W1:Y:S01]  /*1100*/  SHFL.BFLY PT, R14, R11, 0x8, 0x1f ;  /* 0x0d001f000b0e7f89 */ /* 0x000e6200000e0000 */
[----:B0-----:R-:W-:Y:S01]  /*1110*/  FADD R13, R13, R12 ;  /* 0x0000000c0d0d7221 */ /* 0x001fe20000000000 */
[----:B------:R-:W0:Y:S01]  /*1120*/  MUFU.RCP R18, R18 ;  /* 0x0000001200127308 */ /* 0x000e220000001000 */
[----:B------:R-:W-:-:S02]  /*1130*/  @!P2 FMUL R7, R7, 16777216 ;  /* 0x4b8000000707a820 */ /* 0x000fc40000400000 */
[----:B------:R-:W-:Y:S01]  /*1140*/  FFMA R13, R16, R9, R13 ;  /* 0x00000009100d7223 */ /* 0x000fe2000000000d */
[----:B--2---:R-:W-:-:S04]  /*1150*/  FADD R9, R5, R8 ;  /* 0x0000000805097221 */ /* 0x004fc80000000000 */
[----:B------:R-:W2:Y:S01]  /*1160*/  SHFL.BFLY PT, R12, R13, 0x8, 0x1f ;  /* 0x0d001f000d0c7f89 */ /* 0x000ea200000e0000 */
[C---:B------:R-:W-:Y:S01]  /*1170*/  FMUL R16, R9.reuse, 0.25 ;  /* 0x3e80000009107820 */ /* 0x040fe20000400000 */
[C---:B------:R-:W-:Y:S02]  /*1180*/  FSETP.GEU.AND P2, PT, |R9|.reuse, 1.175494350822287508e-38, PT ;  /* 0x008000000900780b */ /* 0x040fe40003f4e200 */
[----:B------:R-:W3:Y:S01]  /*1190*/  SHFL.BFLY PT, R10, R9, 0x2, 0x1f ;  /* 0x0c401f00090a7f89 */ /* 0x000ee200000e0000 */
[----:B------:R-:W-:Y:S01]  /*11a0*/  FSETP.GT.AND P0, PT, |R9|, 8.50705917302346158658e+37, PT ;  /* 0x7e8000000900780b */ /* 0x000fe20003f04200 */
[----:B0-----:R-:W-:-:S03]  /*11b0*/  FMUL R7, R18, R7 ;  /* 0x0000000712077220 */ /* 0x001fc60000400000 */
[----:B------:R-:W-:Y:S02]  /*11c0*/  FSEL R16, R16, R9, P0 ;  /* 0x0000000910107208 */ /* 0x000fe40000000000 */
[----:B------:R-:W-:Y:S01]  /*11d0*/  FSEL R7, R7, RZ, P1 ;  /* 0x000000ff07077208 */ /* 0x000fe20000800000 */
[----:B-1----:R-:W-:Y:S01]  /*11e0*/  FADD R14, -R11, R14 ;  /* 0x0000000e0b0e7221 */ /* 0x002fe20000000100 */
[----:B------:R-:W-:Y:S02]  /*11f0*/  FSETP.NEU.AND P1, PT, R9, RZ, PT ;  /* 0x000000ff0900720b */ /* 0x000fe40003f2d000 */
[----:B------:R-:W-:Y:S01]  /*1200*/  @!P2 FMUL R16, R16, 16777216 ;  /* 0x4b8000001010a820 */ /* 0x000fe20000400000 */
[C---:B------:R-:W-:Y:S01]  /*1210*/  FFMA R11, R14.reuse, R7, R11 ;  /* 0x000000070e0b7223 */ /* 0x040fe2000000000b */
[----:B------:R-:W-:Y:S01]  /*1220*/  FMUL R15, R14, R14 ;  /* 0x0000000e0e0f7220 */ /* 0x000fe20000400000 */
[----:B------:R-:W-:-:S03]  /*1230*/  @P0 FMUL R8, R8, 0.25 ;  /* 0x3e80000008080820 */ /* 0x000fc60000400000 */
[----:B------:R-:W0:Y:S01]  /*1240*/  SHFL.BFLY PT, R14, R11, 0x4, 0x1f ;  /* 0x0c801f000b0e7f89 */ /* 0x000e2200000e0000 */
[----:B------:R-:W-:Y:S01]  /*1250*/  FMUL R15, R6, R15 ;  /* 0x0000000f060f7220 */ /* 0x000fe20000400000 */
[----:B--2---:R-:W-:Y:S01]  /*1260*/  FADD R12, R13, R12 ;  /* 0x0000000c0d0c7221 */ /* 0x004fe20000000000 */
[----:B------:R-:W-:Y:S01]  /*1270*/  @!P2 FMUL R8, R8, 16777216 ;  /* 0x4b8000000808a820 */ /* 0x000fe20000400000 */
[----:B------:R-:W1:Y:S01]  /*1280*/  MUFU.RCP R13, R16 ;  /* 0x00000010000d7308 */ /* 0x000e620000001000 */
[----:B---3--:R-:W-:Y:S01]  /*1290*/  FADD R6, R9, R10 ;  /* 0x0000000a09067221 */ /* 0x008fe20000000000 */
[----:B------:R-:W-:-:S03]  /*12a0*/  FFMA R12, R7, R15, R12 ;  /* 0x0000000f070c7223 */ /* 0x000fc6000000000c */
[C---:B------:R-:W-:Y:S01]  /*12b0*/  FMUL R15, R6.reuse, 0.25 ;  /* 0x3e800000060f7820 */ /* 0x040fe20000400000 */
[C---:B------:R-:W-:Y:S01]  /*12c0*/  FSETP.GEU.AND P2, PT, |R6|.reuse, 1.175494350822287508e-38, PT ;  /* 0x008000000600780b */ /* 0x040fe20003f4e200 */
[----:B------:R-:W2:Y:S01]  /*12d0*/  SHFL.BFLY PT, R7, R12, 0x4, 0x1f ;  /* 0x0c801f000c077f89 */ /* 0x000ea200000e0000 */
[----:B------:R-:W-:-:S03]  /*12e0*/  FSETP.GT.AND P0, PT, |R6|, 8.50705917302346158658e+37, PT ;  /* 0x7e8000000600780b */ /* 0x000fc60003f04200 */
[----:B------:R-:W3:Y:S01]  /*12f0*/  SHFL.BFLY PT, R17, R6, 0x1, 0x1f ;  /* 0x0c201f0006117f89 */ /* 0x000ee200000e0000 */
[----:B------:R-:W-:Y:S01]  /*1300*/  FSEL R15, R15, R6, P0 ;  /* 0x000000060f0f7208 */ /* 0x000fe20000000000 */
[----:B-1----:R-:W-:-:S06]  /*1310*/  FMUL R13, R13, R8 ;  /* 0x000000080d0d7220 */ /* 0x002fcc0000400000 */
[----:B------:R-:W-:Y:S01]  /*1320*/  @!P2 FMUL R15, R15, 16777216 ;  /* 0x4b8000000f0fa820 */ /* 0x000fe20000400000 */
[----:B0-----:R-:W-:Y:S01]  /*1330*/  FADD R14, -R11, R14 ;  /* 0x0000000e0b0e7221 */ /* 0x001fe20000000100 */
[----:B------:R-:W-:Y:S01]  /*1340*/  FSEL R13, R13, RZ, P1 ;  /* 0x000000ff0d0d7208 */ /* 0x000fe20000800000 */
[----:B------:R-:W-:Y:S01]  /*1350*/  @P0 FMUL R10, R10, 0.25 ;  /* 0x3e8000000a0a0820 */ /* 0x000fe20000400000 */
[----:B------:R-:W-:Y:S01]  /*1360*/  FSETP.NEU.AND P0, PT, R6, RZ, PT ;  /* 0x000000ff0600720b */ /* 0x000fe20003f0d000 */
[C---:B------:R-:W-:Y:S01]  /*1370*/  FMUL R8, R14.reuse, R14 ;  /* 0x0000000e0e087220 */ /* 0x040fe20000400000 */
[----:B------:R-:W0:Y:S01]  /*1380*/  MUFU.RCP R15, R15 ;  /* 0x0000000f000f7308 */ /* 0x000e220000001000 */
[----:B------:R-:W-:Y:S01]  /*1390*/  FFMA R11, R14, R13, R11 ;  /* 0x0000000d0e0b7223 */ /* 0x000fe2000000000b */
[----:B------:R-:W-:Y:S01]  /*13a0*/  @!P2 FMUL R10, R10, 16777216 ;  /* 0x4b8000000a0aa820 */ /* 0x000fe20000400000 */
[----:B------:R-:W-:-:S03]  /*13b0*/  FMUL R8, R5, R8 ;  /* 0x0000000805087220 */ /* 0x000fc60000400000 */
[----:B------:R-:W1:Y:S01]  /*13c0*/  SHFL.BFLY PT, R14, R11, 0x2, 0x1f ;  /* 0x0c401f000b0e7f89 */ /* 0x000e6200000e0000 */
[----:B--2---:R-:W-:Y:S01]  /*13d0*/  FADD R12, R12, R7 ;  /* 0x000000070c0c7221 */ /* 0x004fe20000000000 */
[----:B---3--:R-:W-:-:S03]  /*13e0*/  FADD R16, R6, R17 ;  /* 0x0000001106107221 */ /* 0x008fc60000000000 */
[----:B------:R-:W-:Y:S01]  /*13f0*/  FFMA R8, R13, R8, R12 ;  /* 0x000000080d087223 */ /* 0x000fe2000000000c */
[C---:B------:R-:W-:Y:S01]  /*1400*/  FMUL R7, R16.reuse, 0.25 ;  /* 0x3e80000010077820 */ /* 0x040fe20000400000 */
[----:B------:R-:W-:-:S03]  /*1410*/  FSETP.GEU.AND P1, PT, |R16|, 1.175494350822287508e-38, PT ;  /* 0x008000001000780b */ /* 0x000fc60003f2e200 */
[----:B------:R-:W2:Y:S01]  /*1420*/  SHFL.BFLY PT, R5, R8, 0x2, 0x1f ;  /* 0x0c401f0008057f89 */ /* 0x000ea200000e0000 */
[----:B0-----:R-:W-:-:S05]  /*1430*/  FMUL R10, R15, R10 ;  /* 0x0000000a0f0a7220 */ /* 0x001fca0000400000 */
[----:B------:R-:W-:Y:S02]  /*1440*/  FSEL R10, R10, RZ, P0 ;  /* 0x000000ff0a0a7208 */ /* 0x000fe40000000000 */
[----:B------:R-:W-:Y:S01]  /*1450*/  FSETP.GT.AND P0, PT, |R16|, 8.50705917302346158658e+37, PT ;  /* 0x7e8000001000780b */ /* 0x000fe20003f04200 */
[----:B-1----:R-:W-:-:S04]  /*1460*/  FADD R14, -R11, R14 ;  /* 0x0000000e0b0e7221 */ /* 0x002fc80000000100 */
[C---:B------:R-:W-:Y:S01]  /*1470*/  FMUL R12, R14.reuse, R14 ;  /* 0x0000000e0e0c7220 */ /* 0x040fe20000400000 */
[----:B------:R-:W-:-:S07]  /*1480*/  FFMA R11, R14, R10, R11 ;  /* 0x0000000a0e0b7223 */ /* 0x000fce000000000b */
[----:B------:R-:W-:Y:S01]  /*1490*/  @P0 FMUL R17, R17, 0.25 ;  /* 0x3e80000011110820 */ /* 0x000fe20000400000 */
[----:B------:R-:W-:Y:S01]  /*14a0*/  FMUL R12, R9, R12 ;  /* 0x0000000c090c7220 */ /* 0x000fe20000400000 */
[----:B------:R-:W-:Y:S01]  /*14b0*/  FSEL R9, R7, R16, P0 ;  /* 0x0000001007097208 */ /* 0x000fe20000000000 */
[----:B--2---:R-:W-:Y:S01]  /*14c0*/  FADD R5, R8, R5 ;  /* 0x0000000508057221 */ /* 0x004fe20000000000 */
[----:B------:R-:W-:Y:S01]  /*14d0*/  @!P1 FMUL R17, R17, 16777216 ;  /* 0x4b80000011119820 */ /* 0x000fe20000400000 */
[----:B------:R-:W0:Y:S01]  /*14e0*/  SHFL.BFLY PT, R8, R11, 0x1, 0x1f ;  /* 0x0c201f000b087f89 */ /* 0x000e2200000e0000 */
[----:B------:R-:W-:Y:S01]  /*14f0*/  FSETP.NEU.AND P0, PT, R16, RZ, PT ;  /* 0x000000ff1000720b */ /* 0x000fe20003f0d000 */
[----:B------:R-:W-:Y:S01]  /*1500*/  @!P1 FMUL R9, R9, 16777216 ;  /* 0x4b80000009099820 */ /* 0x000fe20000400000 */
[----:B------:R-:W-:Y:S02]  /*1510*/  FFMA R12, R10, R12, R5 ;  /* 0x0000000c0a0c7223 */ /* 0x000fe40000000005 */
[----:B------:R-:W1:Y:S01]  /*1520*/  S2R R5, SR_TID.X ;  /* 0x0000000000057919 */ /* 0x000e620000002100 */
[----:B------:R-:W2:Y:S03]  /*1530*/  MUFU.RCP R10, R9 ;  /* 0x00000009000a7308 */ /* 0x000ea60000001000 */
[----:B------:R-:W3:Y:S01]  /*1540*/  SHFL.BFLY PT, R7, R12, 0x1, 0x1f ;  /* 0x0c201f000c077f89 */ /* 0x000ee200000e0000 */
[----:B--2---:R-:W-:Y:S01]  /*1550*/  FMUL R10, R10, R17 ;  /* 0x000000110a0a7220 */ /* 0x004fe20000400000 */
[----:B0-----:R-:W-:-:S04]  /*1560*/  FADD R8, -R11, R8 ;  /* 0x000000080b087221 */ /* 0x001fc80000000100 */
[----:B------:R-:W-:Y:S01]  /*1570*/  FSEL R10, R10, RZ, P0 ;  /* 0x000000ff0a0a7208 */ /* 0x000fe20000000000 */
[----:B------:R-:W-:Y:S01]  /*1580*/  FMUL R13, R8, R8 ;  /* 0x00000008080d7220 */ /* 0x000fe20000400000 */
[C---:B-1----:R-:W-:Y:S02]  /*1590*/  LOP3.LUT P0, RZ, R5.reuse, 0x1f, RZ, 0xc0, !PT ;  /* 0x0000001f05ff7812 */ /* 0x042fe4000780c0ff */
[----:B------:R-:W-:Y:S01]  /*15a0*/  ISETP.GE.AND P1, PT, R5, 0x8, PT ;  /* 0x000000080500780c */ /* 0x000fe20003f26270 */
[----:B------:R-:W-:Y:S01]  /*15b0*/  FMUL R13, R6, R13 ;  /* 0x0000000d060d7220 */ /* 0x000fe20000400000 */
[----:B---3--:R-:W-:Y:S01]  /*15c0*/  FADD R7, R12, R7 ;  /* 0x000000070c077221 */ /* 0x008fe20000000000 */
[----:B------:R-:W-:Y:S01]  /*15d0*/  SHF.R.U32.HI R6, RZ, 0x3, R5 ;  /* 0x00000003ff067819 */ /* 0x000fe20000011605 */
[----:B------:R-:W-:Y:S02]  /*15e0*/  FFMA R11, R8, R10, R11 ;  /* 0x0000000a080b7223 */ /* 0x000fe4000000000b */
[----:B------:R-:W-:Y:S01]  /*15f0*/  FFMA R15, R10, R13, R7 ;  /* 0x0000000d0a0f7223 */ /* 0x000fe20000000007 */
[----:B------:R-:W-:-:S05]  /*1600*/  LOP3.LUT R6, R6, 0x1c, RZ, 0xc0, !PT ;  /* 0x0000001c06067812 */ /* 0x000fca00078ec0ff */
[----:B------:R-:W-:Y:S04]  /*1610*/  @!P0 STS [R6+0x40], R16 ;  /* 0x0000401006008388 */ /* 0x000fe80000000800 */
[----:B------:R-:W-:Y:S04]  /*1620*/  @!P0 STS [R6], R11 ;  /* 0x0000000b06008388 */ /* 0x000fe80000000800 */
[----:B------:R-:W-:Y:S04]  /*1630*/  @!P0 STS [R6+0x20], R15 ;  /* 0x0000200f06008388 */ /* 0x000fe80000000800 */
[----:B------:R-:W-:Y:S06]  /*1640*/  BAR.SYNC 0x0 ;  /* 0x0000000000007b1d */ /* 0x000fec0000000000 */
[----:B------:R-:W0:Y:S04]  /*1650*/  @!P1 LDS R4, [R5.X4+0x40] ;  /* 0x0000400005049984 */ /* 0x000e280000004800 */
[----:B------:R-:W-:Y:S04]  /*1660*/  @!P1 LDS R2, [R5.X4] ;  /* 0x0000000005029984 */ /* 0x000fe80000004800 */
[----:B------:R-:W1:Y:S04]  /*1670*/  @!P1 LDS R3, [R5.X4+0x20] ;  /* 0x0000200005039984 */ /* 0x000e680000004800 */
[----:B0-----:R-:W0:Y:S04]  /*1680*/  SHFL.BFLY PT, R9, R4, 0x4, 0x1f ;  /* 0x0c801f0004097f89 */ /* 0x001e2800000e0000 */
[----:B-1----:R-:W1:Y:S01]  /*1690*/  SHFL.BFLY PT, R8, R3, 0x4, 0x1f ;  /* 0x0c801f0003087f89 */ /* 0x002e6200000e0000 */
[----:B0-----:R-:W-:-:S04]  /*16a0*/  FADD R10, R4, R9 ;  /* 0x00000009040a7221 */ /* 0x001fc80000000000 */
[C---:B------:R-:W-:Y:S01]  /*16b0*/  FMUL R7, R10.reuse, 0.25 ;  /* 0x3e8000000a077820 */ /* 0x040fe20000400000 */
[C---:B------:R-:W-:Y:S01]  /*16c0*/  FSETP.GEU.AND P1, PT, |R10|.reuse, 1.175494350822287508e-38, PT ;  /* 0x008000000a00780b */ /* 0x040fe20003f2e200 */
[----:B------:R-:W0:Y:S01]  /*16d0*/  SHFL.BFLY PT, R13, R10, 0x2, 0x1f ;  /* 0x0c401f000a0d7f89 */ /* 0x000e2200000e0000 */
[----:B------:R-:W-:Y:S01]  /*16e0*/  FSETP.GT.AND P0, PT, |R10|, 8.50705917302346158658e+37, PT ;  /* 0x7e8000000a00780b */ /* 0x000fe20003f04200 */
[----:B-1----:R-:W-:-:S03]  /*16f0*/  FADD R3, R3, R8 ;  /* 0x0000000803037221 */ /* 0x002fc60000000000 */
[----:B------:R-:W-:Y:S02]  /*1700*/  FSEL R11, R7, R10, P0 ;  /* 0x0000000a070b7208 */ /* 0x000fe40000000000 */
[----:B------:R-:W1:Y:S05]  /*1710*/  SHFL.BFLY PT, R7, R2, 0x4, 0x1f ;  /* 0x0c801f0002077f89 */ /* 0x000e6a00000e0000 */
[----:B------:R-:W-:Y:S02]  /*1720*/  @!P1 FMUL R11, R11, 16777216 ;  /* 0x4b8000000b0b9820 */ /* 0x000fe40000400000 */
[----:B------:R-:W-:Y:S02]  /*1730*/  @P0 FMUL R9, R9, 0.25 ;  /* 0x3e80000009090820 */ /* 0x000fe40000400000 */
[----:B------:R2:W3:Y:S02]  /*1740*/  MUFU.RCP R12, R11 ;  /* 0x0000000b000c7308 */ /* 0x0004e40000001000 */
[----:B------:R-:W-:Y:S01]  /*1750*/  @!P1 FMUL R9, R9, 16777216 ;  /* 0x4b80000009099820 */ /* 0x000fe20000400000 */
[C---:B------:R-:W-:Y:S01]  /*1760*/  FSETP.NEU.AND P1, PT, R10.reuse, RZ, PT ;  /* 0x000000ff0a00720b */ /* 0x040fe20003f2d000 */
[----:B0-----:R-:W-:-:S04]  /*1770*/  FADD R6, R10, R13 ;  /* 0x0000000d0a067221 */ /* 0x001fc80000000000 */
[C---:B------:R-:W-:Y:S01]  /*1780*/  FMUL R15, R6.reuse, 0.25 ;  /* 0x3e800000060f7820 */ /* 0x040fe20000400000 */
[C---:B------:R-:W-:Y:S01]  /*1790*/  FSETP.GEU.AND P2, PT, |R6|.reuse, 1.175494350822287508e-38, PT ;  /* 0x008000000600780b */ /* 0x040fe20003f4e200 */
[----:B--2---:R-:W0:Y:S01]  /*17a0*/  SHFL.BFLY PT, R11, R6, 0x1, 0x1f ;  /* 0x0c201f00060b7f89 */ /* 0x004e2200000e0000 */
[----:B------:R-:W-:Y:S01]  /*17b0*/  FSETP.GT.AND P0, PT, |R6|, 8.50705917302346158658e+37, PT ;  /* 0x7e8000000600780b */ /* 0x000fe20003f04200 */
[----:B---3--:R-:W-:Y:S01]  /*17c0*/  FMUL R12, R12, R9 ;  /* 0x000000090c0c7220 */ /* 0x008fe20000400000 */
[----:B-1----:R-:W-:Y:S02]  /*17d0*/  FADD R7, -R2, R7 ;  /* 0x0000000702077221 */ /* 0x002fe40000000100 */
[----:B------:R-:W-:Y:S02]  /*17e0*/  FSEL R15, R15, R6, P0 ;  /* 0x000000060f0f7208 */ /* 0x000fe40000000000 */
[----:B------:R-:W-:Y:S01]  /*17f0*/  FSEL R12, R12, RZ, P1 ;  /* 0x000000ff0c0c7208 */ /* 0x000fe20000800000 */
[----:B------:R-:W-:-:S04]  /*1800*/  FMUL R9, R7, R7 ;  /* 0x0000000707097220 */ /* 0x000fc80000400000 */
[----:B------:R-:W-:Y:S01]  /*1810*/  FFMA R2, R7, R12, R2 ;  /* 0x0000000c07027223 */ /* 0x000fe20000000002 */
[----:B------:R-:W-:Y:S01]  /*1820*/  @!P2 FMUL R15, R15, 16777216 ;  /* 0x4b8000000f0fa820 */ /* 0x000fe20000400000 */
[----:B------:R-:W-:Y:S01]  /*1830*/  FMUL R9, R4, R9 ;  /* 0x0000000904097220 */ /* 0x000fe20000400000 */
[----:B------:R-:W-:Y:S01]  /*1840*/  @P0 FMUL R13, R13, 0.25 ;  /* 0x3e8000000d0d0820 */ /* 0x000fe20000400000 */
[----:B------:R-:W-:Y:S01]  /*1850*/  FSETP.NEU.AND P0, PT, R6, RZ, PT ;  /* 0x000000ff0600720b */ /* 0x000fe20003f0d000 */
[----:B------:R-:W1:Y:S01]  /*1860*/  SHFL.BFLY PT, R7, R2, 0x2, 0x1f ;  /* 0x0c401f0002077f89 */ /* 0x000e6200000e0000 */
[----:B------:R-:W2:Y:S01]  /*1870*/  MUFU.RCP R8, R15 ;  /* 0x0000000f00087308 */ /* 0x000ea20000001000 */
[----:B------:R-:W-:Y:S01]  /*1880*/  FFMA R3, R12, R9, R3 ;  /* 0x000000090c037223 */ /* 0x000fe20000000003 */
[----:B------:R-:W-:-:S04]  /*1890*/  @!P2 FMUL R13, R13, 16777216 ;  /* 0x4b8000000d0da820 */ /* 0x000fc80000400000 */
[----:B------:R-:W3:Y:S01]  /*18a0*/  SHFL.BFLY PT, R4, R3, 0x2, 0x1f ;  /* 0x0c401f0003047f89 */ /* 0x000ee200000e0000 */
[----:B0-----:R-:W-:-:S05]  /*18b0*/  FADD R12, R6, R11 ;  /* 0x0000000b060c7221 */ /* 0x001fca0000000000 */
[----:B------:R-:W-:Y:S01]  /*18c0*/  FSETP.GEU.AND P1, PT, |R12|, 1.175494350822287508e-38, PT ;  /* 0x008000000c00780b */ /* 0x000fe20003f2e200 */
[----:B--2---:R-:W-:Y:S01]  /*18d0*/  FMUL R8, R8, R13 ;  /* 0x0000000d08087220 */ /* 0x004fe20000400000 */
[----:B------:R-:W-:-:S04]  /*18e0*/  FMUL R13, R12, 0.25 ;  /* 0x3e8000000c0d7820 */ /* 0x000fc80000400000 */
[----:B------:R-:W-:Y:S01]  /*18f0*/  FSEL R8, R8, RZ, P0 ;  /* 0x000000ff08087208 */ /* 0x000fe20000000000 */
[----:B-1----:R-:W-:Y:S01]  /*1900*/  FADD R7, -R2, R7 ;  /* 0x0000000702077221 */ /* 0x002fe20000000100 */
[----:B------:R-:W-:-:S03]  /*1910*/  FSETP.GT.AND P0, PT, |R12|, 8.50705917302346158658e+37, PT ;  /* 0x7e8000000c00780b */ /* 0x000fc60003f04200 */
[C---:B------:R-:W-:Y:S01]  /*1920*/  FMUL R9, R7.reuse, R7 ;  /* 0x0000000707097220 */ /* 0x040fe20000400000 */
[----:B------:R-:W-:Y:S01]  /*1930*/  FFMA R2, R7, R8, R2 ;  /* 0x0000000807027223 */ /* 0x000fe20000000002 */
[----:B------:R-:W-:Y:S01]  /*1940*/  FSEL R13, R13, R12, P0 ;  /* 0x0000000c0d0d7208 */ /* 0x000fe20000000000 */
[----:B---3--:R-:W-:Y:S01]  /*1950*/  FADD R3, R3, R4 ;  /* 0x0000000403037221 */ /* 0x008fe20000000000 */
[----:B------:R-:W-:Y:S02]  /*1960*/  FMUL R9, R10, R9 ;  /* 0x000000090a097220 */ /* 0x000fe40000400000 */
[----:B------:R-:W0:Y:S01]  /*1970*/  SHFL.BFLY PT, R7, R2, 0x1, 0x1f ;  /* 0x0c201f0002077f89 */ /* 0x000e2200000e0000 */
[----:B------:R-:W-:Y:S01]  /*1980*/  @!P1 FMUL R13, R13, 16777216 ;  /* 0x4b8000000d0d9820 */ /* 0x000fe20000400000 */
[----:B------:R-:W-:Y:S02]  /*1990*/  FFMA R3, R8, R9, R3 ;  /* 0x0000000908037223 */ /* 0x000fe40000000003 */
[----:B------:R-:W-:Y:S01]  /*19a0*/  @P0 FMUL R11, R11, 0.25 ;  /* 0x3e8000000b0b0820 */ /* 0x000fe20000400000 */
[----:B------:R-:W1:Y:S01]  /*19b0*/  MUFU.RCP R8, R13 ;  /* 0x0000000d00087308 */ /* 0x000e620000001000 */
[----:B------:R-:W-:Y:S01]  /*19c0*/  LOP3.LUT P0, RZ, R5, 0x7, RZ, 0xc0, !PT ;  /* 0x0000000705ff7812 */ /* 0x000fe2000780c0ff */
[----:B------:R-:W2:Y:S01]  /*19d0*/  SHFL.BFLY PT, R4, R3, 0x1, 0x1f ;  /* 0x0c201f0003047f89 */ /* 0x000ea200000e0000 */
[----:B------:R-:W-:Y:S01]  /*19e0*/  @!P1 FMUL R11, R11, 16777216 ;  /* 0x4b8000000b0b9820 */ /* 0x000fe20000400000 */
[----:B------:R-:W-:-:S02]  /*19f0*/  FSETP.NEU.AND P1, PT, R12, RZ, PT ;  /* 0x000000ff0c00720b */ /* 0x000fc40003f2d000 */
[----:B------:R-:W-:Y:S01]  /*1a00*/  ISETP.LT.AND P0, PT, R5, 0x8, !P0 ;  /* 0x000000080500780c */ /* 0x000fe20004701270 */
[----:B-1----:R-:W-:Y:S01]  /*1a10*/  FMUL R8, R8, R11 ;  /* 0x0000000b08087220 */ /* 0x002fe20000400000 */
[----:B0-----:R-:W-:-:S11]  /*1a20*/  FADD R7, -R2, R7 ;  /* 0x0000000702077221 */ /* 0x001fd60000000100 */
[----:B------:R-:W-:Y:S01]  /*1a30*/  @P0 STS [R5.X4+0x40], R12 ;  /* 0x0000400c05000388 */ /* 0x000fe20000004800 */
[----:B------:R-:W-:Y:S01]  /*1a40*/  FSEL R8, R8, RZ, P1 ;  /* 0x000000ff08087208 */ /* 0x000fe20000800000 */
[----:B------:R-:W-:Y:S01]  /*1a50*/  FMUL R11, R7, R7 ;  /* 0x00000007070b7220 */ /* 0x000fe20000400000 */
[----:B--2---:R-:W-:-:S03]  /*1a60*/  FADD R9, R3, R4 ;  /* 0x0000000403097221 */ /* 0x004fc60000000000 */
[----:B------:R-:W-:Y:S01]  /*1a70*/  FMUL R11, R6, R11 ;  /* 0x0000000b060b7220 */ /* 0x000fe20000400000 */
[----:B------:R-:W-:-:S03]  /*1a80*/  FFMA R2, R7, R8, R2 ;  /* 0x0000000807027223 */ /* 0x000fc60000000002 */
[----:B------:R-:W-:Y:S02]  /*1a90*/  FFMA R8, R8, R11, R9 ;  /* 0x0000000b08087223 */ /* 0x000fe40000000009 */
[----:B------:R-:W-:Y:S04]  /*1aa0*/  @P0 STS [R5.X4], R2 ;  /* 0x0000000205000388 */ /* 0x000fe80000004800 */
[----:B------:R-:W-:Y:S04]  /*1ab0*/  @P0 STS [R5.X4+0x20], R8 ;  /* 0x0000200805000388 */ /* 0x000fe80000004800 */
[----:B------:R-:W-:Y:S06]  /*1ac0*/  BAR.SYNC 0x0 ;  /* 0x0000000000007b1d */ /* 0x000fec0000000000 */
[----:B------:R-:W0:Y:S01]  /*1ad0*/  LDS R3, [RZ] ;  /* 0x00000000ff037984 */ /* 0x000e220000000800 */
[----:B------:R-:W-:-:S02]  /*1ae0*/  PLOP3.LUT P0, PT, PT, PT, UP0, 0x40, 0x0 ;  /* 0x000000000000781c */ /* 0x000fc40003f0e808 */
[----:B------:R-:W-:Y:S01]  /*1af0*/  MOV R2, UR4 ;  /* 0x0000000400027c02 */ /* 0x000fe20008000f00 */
[----:B------:R-:W1:Y:S04]  /*1b00*/  LDS R4, [0x20] ;  /* 0x00002000ff047984 */ /* 0x000e680000000800 */
[----:B------:R-:W-:Y:S06]  /*1b10*/  BAR.SYNC 0x0 ;  /* 0x0000000000007b1d */ /* 0x000fec0000000000 */
[----:B------:R-:W-:Y:S01]  /*1b20*/  ISETP.EQ.AND P0, PT, R0, RZ, P0 ;  /* 0x000000ff0000720c */ /* 0x000fe20000702270 */
[----:B0-----:R-:W-:Y:S04]  /*1b30*/  STS [RZ], R3 ;  /* 0x00000003ff007388 */ /* 0x001fe80000000800 */
[----:B------:R-:W-:Y:S06]  /*1b40*/  BAR.SYNC 0x0 ;  /* 0x0000000000007b1d */ /* 0x000fec0000000000 */
[----:B------:R-:W0:Y:S01]  /*1b50*/  LDS R7, [RZ] ;  /* 0x00000000ff077984 */ /* 0x000e220000000800 */
[----:B------:R-:W-:-:S03]  /*1b60*/  MOV R3, UR5 ;  /* 0x0000000500037c02 */ /* 0x000fc60008000f00 */
[----:B------:R-:W-:Y:S06]  /*1b70*/  BAR.SYNC 0x0 ;  /* 0x0000000000007b1d */ /* 0x000fec0000000000 */
[----:B-1----:R-:W-:Y:S04]  /*1b80*/  STS [RZ], R4 ;  /* 0x00000004ff007388 */ /* 0x002fe80000000800 */
[----:B------:R-:W-:Y:S06]  /*1b90*/  BAR.SYNC 0x0 ;  /* 0x0000000000007b1d */ /* 0x000fec0000000000 */
[----:B0-----:R0:W-:Y:S01]  /*1ba0*/  @P0 STG.E [R2.64], R7 ;  /* 0x0000000702000986 */ /* 0x0011e2000c10190a */
[----:B------:R-:W-:Y:S05]  /*1bb0*/  @!P0 EXIT ;  /* 0x000000000000894d */ /* 0x000fea0003800000 */
[----:B------:R-:W1:Y:S01]  /*1bc0*/  LDS R5, [RZ] ;  /* 0x00000000ff057984 */ /* 0x000e620000000800 */
[----:B0-----:R-:W-:-:S02]  /*1bd0*/  MOV R2, UR6 ;  /* 0x0000000600027c02 */ /* 0x001fc40008000f00 */
[----:B------:R-:W-:-:S05]  /*1be0*/  MOV R3, UR7 ;  /* 0x0000000700037c02 */ /* 0x000fca0008000f00 */
[----:B-1----:R-:W-:Y:S01]  /*1bf0*/  STG.E [R2.64], R5 ;  /* 0x0000000502007986 */ /* 0x002fe2000c10190a */
[----:B------:R-:W-:Y:S05]  /*1c00*/  EXIT ;  /* 0x000000000000794d */ /* 0x000fea0003800000 */
.L_x_4:
[----:B------:R-:W-:-:S00]  /*1c10*/  BRA `(.L_x_4) ;  /* 0xfffffff000007947 */ /* 0x000fc0000383ffff */
[----:B------:R-:W-:-:S00]  /*1c20*/  NOP ;  /* 0x0000000000007918 */ /* 0x000fc00000000000 */
        /* <DEDUP_REMOVED lines=13> */
.L_x_5:


//--------------------- .nv.shared.triton__0d1d2d345de6 --------------------------
	.section	.nv.shared.triton__0d1d2d345de6,"aw",@nobits
	.align	16
